//
// Generated by NVIDIA NVVM Compiler
//
// Compiler Build ID: CL-36424714
// Cuda compilation tools, release 13.0, V13.0.88
// Based on NVVM 20.0.0
//

.version 9.0
.target sm_100
.address_size 64

	// .globl	_Z9fillStuffPi

.visible .entry _Z9fillStuffPi(
	.param .u64 .ptr .align 1 _Z9fillStuffPi_param_0
)
{
	.reg .b32 	%r<2>;
	.reg .b64 	%rd<5>;

	ld.param.u64 	%rd1, [_Z9fillStuffPi_param_0];
	cvta.to.global.u64 	%rd2, %rd1;
	mov.u32 	%r1, %tid.x;
	mul.wide.u32 	%rd3, %r1, 4;
	add.s64 	%rd4, %rd2, %rd3;
	st.global.u32 	[%rd4], %r1;
	ret;

}
	// .globl	_Z8runStuffPiS_
.visible .entry _Z8runStuffPiS_(
	.param .u64 .ptr .align 1 _Z8runStuffPiS__param_0,
	.param .u64 .ptr .align 1 _Z8runStuffPiS__param_1
)
{
	.reg .b32 	%r<4>;
	.reg .b64 	%rd<8>;

	ld.param.u64 	%rd1, [_Z8runStuffPiS__param_0];
	ld.param.u64 	%rd2, [_Z8runStuffPiS__param_1];
	cvta.to.global.u64 	%rd3, %rd2;
	cvta.to.global.u64 	%rd4, %rd1;
	mov.u32 	%r1, %tid.x;
	mul.wide.u32 	%rd5, %r1, 4;
	add.s64 	%rd6, %rd4, %rd5;
	ld.global.u32 	%r2, [%rd6];
	shl.b32 	%r3, %r2, 1;
	add.s64 	%rd7, %rd3, %rd5;
	st.global.u32 	[%rd7], %r3;
	ret;

}


// ===== COMPILED SASS (sm_100) =====

	.target	sm_100

	.elftype	@"ET_EXEC"


//--------------------- .note.nv.tkinfo           --------------------------
	.section	.note.nv.tkinfo,"",@"SHT_NOTE"
	.sectionflags	@"SHF_NOTE_NV_TKINFO"
	.tkinfo
        /*0018*/ 	.word	0x00000002
        /*0030*/ 	.string	""
        /*0030*/ 	.string	"ptxas"
        /*0030*/ 	.string	"Cuda compilation tools, release 13.0, V13.0.88"
        /*0030*/ 	.string	"Build cuda_13.0.r13.0/compiler.36424714_0"
        /*0030*/ 	.string	"-arch sm_100 -m 64 "



//--------------------- .note.nv.cuinfo           --------------------------
	.section	.note.nv.cuinfo,"",@"SHT_NOTE"
	.sectionflags	@"SHF_NOTE_NV_CUINFO"
        /*0018*/ 	.short	0x0002
        /*001a*/ 	.short	0x0064
        /*001c*/ 	.short	0x0082
	.zero		2


//--------------------- .nv.info                  --------------------------
	.section	.nv.info,"",@"SHT_CUDA_INFO"
	.align	4


	//----- nvinfo : EIATTR_REGCOUNT
	.align		4
        /*0000*/ 	.byte	0x04, 0x2f
        /*0002*/ 	.short	(.L_1 - .L_0)
	.align		4
.L_0:
        /*0004*/ 	.word	index@(_Z9fillStuffPi)
        /*0008*/ 	.word	0x00000008


	//----- nvinfo : EIATTR_FRAME_SIZE
	.align		4
.L_1:
        /*000c*/ 	.byte	0x04, 0x11
        /*000e*/ 	.short	(.L_3 - .L_2)
	.align		4
.L_2:
        /*0010*/ 	.word	index@(_Z9fillStuffPi)
        /*0014*/ 	.word	0x00000000


	//----- nvinfo : EIATTR_REGCOUNT
	.align		4
.L_3:
        /*0018*/ 	.byte	0x04, 0x2f
        /*001a*/ 	.short	(.L_5 - .L_4)
	.align		4
.L_4:
        /*001c*/ 	.word	index@(_Z8runStuffPiS_)
        /*0020*/ 	.word	0x0000000a


	//----- nvinfo : EIATTR_FRAME_SIZE
	.align		4
.L_5:
        /*0024*/ 	.byte	0x04, 0x11
        /*0026*/ 	.short	(.L_7 - .L_6)
	.align		4
.L_6:
        /*0028*/ 	.word	index@(_Z8runStuffPiS_)
        /*002c*/ 	.word	0x00000000


	//----- nvinfo : EIATTR_MIN_STACK_SIZE
	.align		4
.L_7:
        /*0030*/ 	.byte	0x04, 0x12
        /*0032*/ 	.short	(.L_9 - .L_8)
	.align		4
.L_8:
        /*0034*/ 	.word	index@(_Z8runStuffPiS_)
        /*0038*/ 	.word	0x00000000


	//----- nvinfo : EIATTR_MIN_STACK_SIZE
	.align		4
.L_9:
        /*003c*/ 	.byte	0x04, 0x12
        /*003e*/ 	.short	(.L_11 - .L_10)
	.align		4
.L_10:
        /*0040*/ 	.word	index@(_Z9fillStuffPi)
        /*0044*/ 	.word	0x00000000
.L_11:


//--------------------- .nv.compat                --------------------------
	.section	.nv.compat,"",@"SHT_CUDA_COMPAT_INFO"
	.align	4
        /*0000*/ 	.byte	0x02, 0x09, 0x00, 0x00, 0x02, 0x02, 0x01, 0x00, 0x02, 0x05, 0x05, 0x00, 0x03, 0x07, 0x01, 0x01
        /*0010*/ 	.byte	0x02, 0x03, 0x00, 0x00, 0x02, 0x06, 0x01, 0x00, 0x04, 0x0b, 0x08, 0x00, 0x09, 0x00, 0x00, 0x00
        /*0020*/ 	.byte	0x00, 0x00, 0x00, 0x00


//--------------------- .nv.info._Z8runStuffPiS_  --------------------------
	.section	.nv.info._Z8runStuffPiS_,"",@"SHT_CUDA_INFO"
	.sectionflags	@""
	.align	4


	//----- nvinfo : EIATTR_CUDA_API_VERSION
	.align		4
        /*0000*/ 	.byte	0x04, 0x37
        /*0002*/ 	.short	(.L_13 - .L_12)
.L_12:
        /*0004*/ 	.word	0x00000082


	//----- nvinfo : EIATTR_KPARAM_INFO
	.align		4
.L_13:
        /*0008*/ 	.byte	0x04, 0x17
        /*000a*/ 	.short	(.L_15 - .L_14)
.L_14:
        /*000c*/ 	.word	0x00000000
        /*0010*/ 	.short	0x0001
        /*0012*/ 	.short	0x0008
        /*0014*/ 	.byte	0x00, 0xf5, 0x21, 0x00


	//----- nvinfo : EIATTR_KPARAM_INFO
	.align		4
.L_15:
        /*0018*/ 	.byte	0x04, 0x17
        /*001a*/ 	.short	(.L_17 - .L_16)
.L_16:
        /*001c*/ 	.word	0x00000000
        /*0020*/ 	.short	0x0000
        /*0022*/ 	.short	0x0000
        /*0024*/ 	.byte	0x00, 0xf5, 0x21, 0x00


	//----- nvinfo : EIATTR_SPARSE_MMA_MASK
	.align		4
.L_17:
        /*0028*/ 	.byte	0x03, 0x50
        /*002a*/ 	.short	0x0000


	//----- nvinfo : EIATTR_MAXREG_COUNT
	.align		4
        /*002c*/ 	.byte	0x03, 0x1b
        /*002e*/ 	.short	0x00ff


	//----- nvinfo : EIATTR_MERCURY_ISA_VERSION
	.align		4
        /*0030*/ 	.byte	0x03, 0x5f
        /*0032*/ 	.short	0x0101


	//----- nvinfo : EIATTR_VRC_CTA_INIT_COUNT
	.align		4
        /*0034*/ 	.byte	0x02, 0x4a
	.zero		1
	.zero		1


	//----- nvinfo : EIATTR_EXIT_INSTR_OFFSETS
	.align		4
        /*0038*/ 	.byte	0x04, 0x1c
        /*003a*/ 	.short	(.L_19 - .L_18)


	//   ....[0]....
.L_18:
        /*003c*/ 	.word	0x000000a0


	//----- nvinfo : EIATTR_CBANK_PARAM_SIZE
	.align		4
.L_19:
        /*0040*/ 	.byte	0x03, 0x19
        /*0042*/ 	.short	0x0010


	//----- nvinfo : EIATTR_PARAM_CBANK
	.align		4
        /*0044*/ 	.byte	0x04, 0x0a
        /*0046*/ 	.short	(.L_21 - .L_20)
	.align		4
.L_20:
        /*0048*/ 	.word	index@(.nv.constant0._Z8runStuffPiS_)
        /*004c*/ 	.short	0x0380
        /*004e*/ 	.short	0x0010


	//----- nvinfo : EIATTR_SW_WAR
	.align		4
.L_21:
        /*0050*/ 	.byte	0x04, 0x36
        /*0052*/ 	.short	(.L_23 - .L_22)
.L_22:
        /*0054*/ 	.word	0x00000008
.L_23:


//--------------------- .nv.info._Z9fillStuffPi   --------------------------
	.section	.nv.info._Z9fillStuffPi,"",@"SHT_CUDA_INFO"
	.sectionflags	@""
	.align	4


	//----- nvinfo : EIATTR_CUDA_API_VERSION
	.align		4
        /*0000*/ 	.byte	0x04, 0x37
        /*0002*/ 	.short	(.L_25 - .L_24)
.L_24:
        /*0004*/ 	.word	0x00000082


	//----- nvinfo : EIATTR_KPARAM_INFO
	.align		4
.L_25:
        /*0008*/ 	.byte	0x04, 0x17
        /*000a*/ 	.short	(.L_27 - .L_26)
.L_26:
        /*000c*/ 	.word	0x00000000
        /*0010*/ 	.short	0x0000
        /*0012*/ 	.short	0x0000
        /*0014*/ 	.byte	0x00, 0xf5, 0x21, 0x00


	//----- nvinfo : EIATTR_SPARSE_MMA_MASK
	.align		4
.L_27:
        /*0018*/ 	.byte	0x03, 0x50
        /*001a*/ 	.short	0x0000


	//----- nvinfo : EIATTR_MAXREG_COUNT
	.align		4
        /*001c*/ 	.byte	0x03, 0x1b
        /*001e*/ 	.short	0x00ff


	//----- nvinfo : EIATTR_MERCURY_ISA_VERSION
	.align		4
        /*0020*/ 	.byte	0x03, 0x5f
        /*0022*/ 	.short	0x0101


	//----- nvinfo : EIATTR_VRC_CTA_INIT_COUNT
	.align		4
        /*0024*/ 	.byte	0x02, 0x4a
	.zero		1
	.zero		1


	//----- nvinfo : EIATTR_EXIT_INSTR_OFFSETS
	.align		4
        /*0028*/ 	.byte	0x04, 0x1c
        /*002a*/ 	.short	(.L_29 - .L_28)


	//   ....[0]....
.L_28:
        /*002c*/ 	.word	0x00000060


	//----- nvinfo : EIATTR_CBANK_PARAM_SIZE
	.align		4
.L_29:
        /*0030*/ 	.byte	0x03, 0x19
        /*0032*/ 	.short	0x0008


	//----- nvinfo : EIATTR_PARAM_CBANK
	.align		4
        /*0034*/ 	.byte	0x04, 0x0a
        /*0036*/ 	.short	(.L_31 - .L_30)
	.align		4
.L_30:
        /*0038*/ 	.word	index@(.nv.constant0._Z9fillStuffPi)
        /*003c*/ 	.short	0x0380
        /*003e*/ 	.short	0x0008


	//----- nvinfo : EIATTR_SW_WAR
	.align		4
.L_31:
        /*0040*/ 	.byte	0x04, 0x36
        /*0042*/ 	.short	(.L_33 - .L_32)
.L_32:
        /*0044*/ 	.word	0x00000008
.L_33:


//--------------------- .nv.callgraph             --------------------------
	.section	.nv.callgraph,"",@"SHT_CUDA_CALLGRAPH"
	.align	4
	.sectionentsize	8
	.align		4
        /*0000*/ 	.word	0x00000000
	.align		4
        /*0004*/ 	.word	0xffffffff
	.align		4
        /*0008*/ 	.word	0x00000000
	.align		4
        /*000c*/ 	.word	0xfffffffe
	.align		4
        /*0010*/ 	.word	0x00000000
	.align		4
        /*0014*/ 	.word	0xfffffffd
	.align		4
        /*0018*/ 	.word	0x00000000
	.align		4
        /*001c*/ 	.word	0xfffffffc


//--------------------- .text._Z8runStuffPiS_     --------------------------
	.section	.text._Z8runStuffPiS_,"ax",@progbits
	.align	128
        .global         _Z8runStuffPiS_
        .type           _Z8runStuffPiS_,@function
        .size           _Z8runStuffPiS_,(.L_x_2 - _Z8runStuffPiS_)
        .other          _Z8runStuffPiS_,@"STO_CUDA_ENTRY STV_DEFAULT"
_Z8runStuffPiS_:
.text._Z8runStuffPiS_:
[----:B------:R-:W-:Y:S01]  /*0000*/  LDC R1, c[0x0][0x37c] ;  /* 0x0000df00ff017b82 */ /* 0x000fe20000000800 */
[----:B------:R-:W0:Y:S07]  /*0010*/  S2R R7, SR_TID.X ;  /* 0x0000000000077919 */ /* 0x000e2e0000002100 */
[----:B------:R-:W0:Y:S01]  /*0020*/  LDC.64 R2, c[0x0][0x380] ;  /* 0x0000e000ff027b82 */ /* 0x000e220000000a00 */
[----:B------:R-:W1:Y:S07]  /*0030*/  LDCU.64 UR4, c[0x0][0x358] ;  /* 0x00006b00ff0477ac */ /* 0x000e6e0008000a00 */
[----:B------:R-:W2:Y:S01]  /*0040*/  LDC.64 R4, c[0x0][0x388] ;  /* 0x0000e200ff047b82 */ /* 0x000ea20000000a00 */
[----:B0-----:R-:W-:-:S06]  /*0050*/  IMAD.WIDE.U32 R2, R7, 0x4, R2 ;  /* 0x0000000407027825 */ /* 0x001fcc00078e0002 */
[----:B-1----:R-:W3:Y:S01]  /*0060*/  LDG.E R2, desc[UR4][R2.64] ;  /* 0x0000000402027981 */ /* 0x002ee2000c1e1900 */
[----:B--2---:R-:W-:Y:S01]  /*0070*/  IMAD.WIDE.U32 R4, R7, 0x4, R4 ;  /* 0x0000000407047825 */ /* 0x004fe200078e0004 */
[----:B---3--:R-:W-:-:S05]  /*0080*/  SHF.L.U32 R7, R2, 0x1, RZ ;  /* 0x0000000102077819 */ /* 0x008fca00000006ff */
[----:B------:R-:W-:Y:S01]  /*0090*/  STG.E desc[UR4][R4.64], R7 ;  /* 0x0000000704007986 */ /* 0x000fe2000c101904 */
[----:B------:R-:W-:Y:S05]  /*00a0*/  EXIT ;  /* 0x000000000000794d */ /* 0x000fea0003800000 */
.L_x_0:
[----:B------:R-:W-:-:S00]  /*00b0*/  BRA `(.L_x_0) ;  /* 0xfffffffc00fc7947 */ /* 0x000fc0000383ffff */
[----:B------:R-:W-:-:S00]  /*00c0*/  NOP ;  /* 0x0000000000007918 */ /* 0x000fc00000000000 */
        /* <DEDUP_REMOVED lines=11> */
.L_x_2:


//--------------------- .text._Z9fillStuffPi      --------------------------
	.section	.text._Z9fillStuffPi,"ax",@progbits
	.align	128
        .global         _Z9fillStuffPi
        .type           _Z9fillStuffPi,@function
        .size           _Z9fillStuffPi,(.L_x_3 - _Z9fillStuffPi)
        .other          _Z9fillStuffPi,@"STO_CUDA_ENTRY STV_DEFAULT"
_Z9fillStuffPi:
.text._Z9fillStuffPi:
[----:B------:R-:W-:Y:S01]  /*0000*/  LDC R1, c[0x0][0x37c] ;  /* 0x0000df00ff017b82 */ /* 0x000fe20000000800 */
[----:B------:R-:W0:Y:S07]  /*0010*/  S2R R5, SR_TID.X ;  /* 0x0000000000057919 */ /* 0x000e2e0000002100 */
[----:B------:R-:W0:Y:S01]  /*0020*/  LDC.64 R2, c[0x0][0x380] ;  /* 0x0000e000ff027b82 */ /* 0x000e220000000a00 */
[----:B------:R-:W1:Y:S01]  /*0030*/  LDCU.64 UR4, c[0x0][0x358] ;  /* 0x00006b00ff0477ac */ /* 0x000e620008000a00 */
[----:B0-----:R-:W-:-:S05]  /*0040*/  IMAD.WIDE.U32 R2, R5, 0x4, R2 ;  /* 0x0000000405027825 */ /* 0x001fca00078e0002 */
[----:B-1----:R-:W-:Y:S01]  /*0050*/  STG.E desc[UR4][R2.64], R5 ;  /* 0x0000000502007986 */ /* 0x002fe2000c101904 */
[----:B------:R-:W-:Y:S05]  /*0060*/  EXIT ;  /* 0x000000000000794d */ /* 0x000fea0003800000 */
.L_x_1:
        /* <DEDUP_REMOVED lines=9> */
.L_x_3:


//--------------------- .nv.shared.reserved.0     --------------------------
	.section	.nv.shared.reserved.0,"aw",@nobits
	.weak		__nv_reservedSMEM_offset_0_alias
	.size		__nv_reservedSMEM_offset_0_alias, 0, 64
	.other		__nv_reservedSMEM_offset_0_alias,@"STO_CUDA_RESERVED_SHARED STV_DEFAULT"
__nv_reservedSMEM_offset_0_alias:
	.zero		0
	.zero		64


//--------------------- .nv.constant0._Z8runStuffPiS_ --------------------------
	.section	.nv.constant0._Z8runStuffPiS_,"a",@progbits
	.sectionflags	@""
	.align	4
.nv.constant0._Z8runStuffPiS_:
	.zero		912


//--------------------- .nv.constant0._Z9fillStuffPi --------------------------
	.section	.nv.constant0._Z9fillStuffPi,"a",@progbits
	.sectionflags	@""
	.align	4
.nv.constant0._Z9fillStuffPi:
	.zero		904


//--------------------- SYMBOLS --------------------------

	.type		.nv.reservedSmem.offset0,@object
	.size		.nv.reservedSmem.offset0,0x4
